//
// Generated by NVIDIA NVVM Compiler
//
// Compiler Build ID: CL-36424714
// Cuda compilation tools, release 13.0, V13.0.88
// Based on NVVM 20.0.0
//

.version 9.0
.target sm_100
.address_size 64

	// .globl	_Z27convolution_1D_basic_kernelPfS_ii
.const .align 4 .b8 d_M[28];

.visible .entry _Z27convolution_1D_basic_kernelPfS_ii(
	.param .u64 .ptr .align 1 _Z27convolution_1D_basic_kernelPfS_ii_param_0,
	.param .u64 .ptr .align 1 _Z27convolution_1D_basic_kernelPfS_ii_param_1,
	.param .u32 _Z27convolution_1D_basic_kernelPfS_ii_param_2,
	.param .u32 _Z27convolution_1D_basic_kernelPfS_ii_param_3
)
{
	.reg .pred 	%p<56>;
	.reg .b32 	%r<43>;
	.reg .b32 	%f<96>;
	.reg .b64 	%rd<49>;

	ld.param.u64 	%rd6, [_Z27convolution_1D_basic_kernelPfS_ii_param_0];
	ld.param.u64 	%rd5, [_Z27convolution_1D_basic_kernelPfS_ii_param_1];
	ld.param.u32 	%r28, [_Z27convolution_1D_basic_kernelPfS_ii_param_2];
	ld.param.u32 	%r29, [_Z27convolution_1D_basic_kernelPfS_ii_param_3];
	cvta.to.global.u64 	%rd1, %rd6;
	mov.u32 	%r30, %ctaid.x;
	mov.u32 	%r31, %ntid.x;
	mov.u32 	%r32, %tid.x;
	mad.lo.s32 	%r1, %r30, %r31, %r32;
	setp.ge.s32 	%p1, %r1, %r29;
	@%p1 bra 	$L__BB0_43;
	shr.u32 	%r33, %r28, 31;
	add.s32 	%r34, %r28, %r33;
	shr.s32 	%r35, %r34, 1;
	sub.s32 	%r2, %r1, %r35;
	setp.lt.s32 	%p2, %r28, 1;
	mov.f32 	%f75, 0f00000000;
	@%p2 bra 	$L__BB0_42;
	and.b32  	%r3, %r28, 7;
	setp.lt.u32 	%p3, %r28, 8;
	mov.f32 	%f75, 0f00000000;
	mov.b32 	%r41, 0;
	@%p3 bra 	$L__BB0_21;
	and.b32  	%r41, %r28, 2147483640;
	mov.f32 	%f75, 0f00000000;
	mov.b32 	%r39, 0;
	mov.u64 	%rd8, d_M;
$L__BB0_4:
	.pragma "nounroll";
	add.s32 	%r6, %r2, %r39;
	setp.lt.s32 	%p4, %r6, 0;
	setp.ge.s32 	%p5, %r6, %r29;
	mul.wide.u32 	%rd7, %r39, 4;
	add.s64 	%rd2, %rd8, %rd7;
	or.pred  	%p6, %p4, %p5;
	@%p6 bra 	$L__BB0_6;
	mul.wide.u32 	%rd9, %r6, 4;
	add.s64 	%rd10, %rd1, %rd9;
	ld.global.f32 	%f42, [%rd10];
	ld.const.f32 	%f43, [%rd2];
	fma.rn.f32 	%f75, %f42, %f43, %f75;
$L__BB0_6:
	add.s32 	%r7, %r6, 1;
	setp.lt.s32 	%p7, %r7, 0;
	setp.ge.s32 	%p8, %r7, %r29;
	or.pred  	%p9, %p7, %p8;
	@%p9 bra 	$L__BB0_8;
	mul.wide.u32 	%rd11, %r7, 4;
	add.s64 	%rd12, %rd1, %rd11;
	ld.global.f32 	%f44, [%rd12];
	ld.const.f32 	%f45, [%rd2+4];
	fma.rn.f32 	%f75, %f44, %f45, %f75;
$L__BB0_8:
	add.s32 	%r8, %r6, 2;
	setp.lt.s32 	%p10, %r8, 0;
	setp.ge.s32 	%p11, %r8, %r29;
	or.pred  	%p12, %p10, %p11;
	@%p12 bra 	$L__BB0_10;
	mul.wide.u32 	%rd13, %r8, 4;
	add.s64 	%rd14, %rd1, %rd13;
	ld.global.f32 	%f46, [%rd14];
	ld.const.f32 	%f47, [%rd2+8];
	fma.rn.f32 	%f75, %f46, %f47, %f75;
$L__BB0_10:
	add.s32 	%r9, %r6, 3;
	setp.lt.s32 	%p13, %r9, 0;
	setp.ge.s32 	%p14, %r9, %r29;
	or.pred  	%p15, %p13, %p14;
	@%p15 bra 	$L__BB0_12;
	mul.wide.u32 	%rd15, %r9, 4;
	add.s64 	%rd16, %rd1, %rd15;
	ld.global.f32 	%f48, [%rd16];
	ld.const.f32 	%f49, [%rd2+12];
	fma.rn.f32 	%f75, %f48, %f49, %f75;
$L__BB0_12:
	add.s32 	%r10, %r6, 4;
	setp.lt.s32 	%p16, %r10, 0;
	setp.ge.s32 	%p17, %r10, %r29;
	or.pred  	%p18, %p16, %p17;
	@%p18 bra 	$L__BB0_14;
	mul.wide.u32 	%rd17, %r10, 4;
	add.s64 	%rd18, %rd1, %rd17;
	ld.global.f32 	%f50, [%rd18];
	ld.const.f32 	%f51, [%rd2+16];
	fma.rn.f32 	%f75, %f50, %f51, %f75;
$L__BB0_14:
	add.s32 	%r11, %r6, 5;
	setp.lt.s32 	%p19, %r11, 0;
	setp.ge.s32 	%p20, %r11, %r29;
	or.pred  	%p21, %p19, %p20;
	@%p21 bra 	$L__BB0_16;
	mul.wide.u32 	%rd19, %r11, 4;
	add.s64 	%rd20, %rd1, %rd19;
	ld.global.f32 	%f52, [%rd20];
	ld.const.f32 	%f53, [%rd2+20];
	fma.rn.f32 	%f75, %f52, %f53, %f75;
$L__BB0_16:
	add.s32 	%r12, %r6, 6;
	setp.lt.s32 	%p22, %r12, 0;
	setp.ge.s32 	%p23, %r12, %r29;
	or.pred  	%p24, %p22, %p23;
	@%p24 bra 	$L__BB0_18;
	mul.wide.u32 	%rd21, %r12, 4;
	add.s64 	%rd22, %rd1, %rd21;
	ld.global.f32 	%f54, [%rd22];
	ld.const.f32 	%f55, [%rd2+24];
	fma.rn.f32 	%f75, %f54, %f55, %f75;
$L__BB0_18:
	add.s32 	%r13, %r6, 7;
	setp.lt.s32 	%p25, %r13, 0;
	setp.ge.s32 	%p26, %r13, %r29;
	or.pred  	%p27, %p25, %p26;
	@%p27 bra 	$L__BB0_20;
	mul.wide.u32 	%rd23, %r13, 4;
	add.s64 	%rd24, %rd1, %rd23;
	ld.global.f32 	%f56, [%rd24];
	ld.const.f32 	%f57, [%rd2+28];
	fma.rn.f32 	%f75, %f56, %f57, %f75;
$L__BB0_20:
	add.s32 	%r39, %r39, 8;
	setp.ne.s32 	%p28, %r39, %r41;
	@%p28 bra 	$L__BB0_4;
$L__BB0_21:
	setp.eq.s32 	%p29, %r3, 0;
	@%p29 bra 	$L__BB0_42;
	and.b32  	%r16, %r28, 3;
	setp.lt.u32 	%p30, %r3, 4;
	@%p30 bra 	$L__BB0_32;
	add.s32 	%r17, %r2, %r41;
	setp.lt.s32 	%p31, %r17, 0;
	setp.ge.s32 	%p32, %r17, %r29;
	mul.wide.u32 	%rd25, %r41, 4;
	mov.u64 	%rd26, d_M;
	add.s64 	%rd3, %rd26, %rd25;
	or.pred  	%p33, %p31, %p32;
	@%p33 bra 	$L__BB0_25;
	mul.wide.u32 	%rd27, %r17, 4;
	add.s64 	%rd28, %rd1, %rd27;
	ld.global.f32 	%f59, [%rd28];
	ld.const.f32 	%f60, [%rd3];
	fma.rn.f32 	%f75, %f59, %f60, %f75;
$L__BB0_25:
	add.s32 	%r18, %r17, 1;
	setp.lt.s32 	%p34, %r18, 0;
	setp.ge.s32 	%p35, %r18, %r29;
	or.pred  	%p36, %p34, %p35;
	@%p36 bra 	$L__BB0_27;
	mul.wide.u32 	%rd29, %r18, 4;
	add.s64 	%rd30, %rd1, %rd29;
	ld.global.f32 	%f61, [%rd30];
	ld.const.f32 	%f62, [%rd3+4];
	fma.rn.f32 	%f75, %f61, %f62, %f75;
$L__BB0_27:
	add.s32 	%r19, %r17, 2;
	setp.lt.s32 	%p37, %r19, 0;
	setp.ge.s32 	%p38, %r19, %r29;
	or.pred  	%p39, %p37, %p38;
	@%p39 bra 	$L__BB0_29;
	mul.wide.u32 	%rd31, %r19, 4;
	add.s64 	%rd32, %rd1, %rd31;
	ld.global.f32 	%f63, [%rd32];
	ld.const.f32 	%f64, [%rd3+8];
	fma.rn.f32 	%f75, %f63, %f64, %f75;
$L__BB0_29:
	add.s32 	%r20, %r17, 3;
	setp.lt.s32 	%p40, %r20, 0;
	setp.ge.s32 	%p41, %r20, %r29;
	or.pred  	%p42, %p40, %p41;
	@%p42 bra 	$L__BB0_31;
	mul.wide.u32 	%rd33, %r20, 4;
	add.s64 	%rd34, %rd1, %rd33;
	ld.global.f32 	%f65, [%rd34];
	ld.const.f32 	%f66, [%rd3+12];
	fma.rn.f32 	%f75, %f65, %f66, %f75;
$L__BB0_31:
	add.s32 	%r41, %r41, 4;
$L__BB0_32:
	setp.eq.s32 	%p43, %r16, 0;
	@%p43 bra 	$L__BB0_42;
	setp.eq.s32 	%p44, %r16, 1;
	@%p44 bra 	$L__BB0_39;
	add.s32 	%r23, %r2, %r41;
	setp.lt.s32 	%p45, %r23, 0;
	setp.ge.s32 	%p46, %r23, %r29;
	mul.wide.u32 	%rd35, %r41, 4;
	mov.u64 	%rd36, d_M;
	add.s64 	%rd4, %rd36, %rd35;
	or.pred  	%p47, %p45, %p46;
	@%p47 bra 	$L__BB0_36;
	mul.wide.u32 	%rd37, %r23, 4;
	add.s64 	%rd38, %rd1, %rd37;
	ld.global.f32 	%f68, [%rd38];
	ld.const.f32 	%f69, [%rd4];
	fma.rn.f32 	%f75, %f68, %f69, %f75;
$L__BB0_36:
	add.s32 	%r24, %r23, 1;
	setp.lt.s32 	%p48, %r24, 0;
	setp.ge.s32 	%p49, %r24, %r29;
	or.pred  	%p50, %p48, %p49;
	@%p50 bra 	$L__BB0_38;
	mul.wide.u32 	%rd39, %r24, 4;
	add.s64 	%rd40, %rd1, %rd39;
	ld.global.f32 	%f70, [%rd40];
	ld.const.f32 	%f71, [%rd4+4];
	fma.rn.f32 	%f75, %f70, %f71, %f75;
$L__BB0_38:
	add.s32 	%r41, %r41, 2;
$L__BB0_39:
	and.b32  	%r38, %r28, 1;
	setp.eq.b32 	%p51, %r38, 1;
	not.pred 	%p52, %p51;
	@%p52 bra 	$L__BB0_42;
	add.s32 	%r27, %r2, %r41;
	setp.lt.s32 	%p53, %r27, 0;
	setp.ge.s32 	%p54, %r27, %r29;
	or.pred  	%p55, %p53, %p54;
	@%p55 bra 	$L__BB0_42;
	mul.wide.u32 	%rd41, %r27, 4;
	add.s64 	%rd42, %rd1, %rd41;
	ld.global.f32 	%f72, [%rd42];
	mul.wide.u32 	%rd43, %r41, 4;
	mov.u64 	%rd44, d_M;
	add.s64 	%rd45, %rd44, %rd43;
	ld.const.f32 	%f73, [%rd45];
	fma.rn.f32 	%f75, %f72, %f73, %f75;
$L__BB0_42:
	cvta.to.global.u64 	%rd46, %rd5;
	mul.wide.s32 	%rd47, %r1, 4;
	add.s64 	%rd48, %rd46, %rd47;
	st.global.f32 	[%rd48], %f75;
$L__BB0_43:
	ret;

}


// ===== COMPILED SASS (sm_100) =====

	.target	sm_100

	.elftype	@"ET_EXEC"


//--------------------- .note.nv.tkinfo           --------------------------
	.section	.note.nv.tkinfo,"",@"SHT_NOTE"
	.sectionflags	@"SHF_NOTE_NV_TKINFO"
	.tkinfo
        /*0018*/ 	.word	0x00000002
        /*0030*/ 	.string	""
        /*0030*/ 	.string	"ptxas"
        /*0030*/ 	.string	"Cuda compilation tools, release 13.0, V13.0.88"
        /*0030*/ 	.string	"Build cuda_13.0.r13.0/compiler.36424714_0"
        /*0030*/ 	.string	"-arch sm_100 -m 64 "



//--------------------- .note.nv.cuinfo           --------------------------
	.section	.note.nv.cuinfo,"",@"SHT_NOTE"
	.sectionflags	@"SHF_NOTE_NV_CUINFO"
        /*0018*/ 	.short	0x0002
        /*001a*/ 	.short	0x0064
        /*001c*/ 	.short	0x0082
	.zero		2


//--------------------- .nv.info                  --------------------------
	.section	.nv.info,"",@"SHT_CUDA_INFO"
	.align	4


	//----- nvinfo : EIATTR_REGCOUNT
	.align		4
        /*0000*/ 	.byte	0x04, 0x2f
        /*0002*/ 	.short	(.L_2 - .L_1)
	.align		4
.L_1:
        /*0004*/ 	.word	index@(_Z27convolution_1D_basic_kernelPfS_ii)
        /*0008*/ 	.word	0x00000020


	//----- nvinfo : EIATTR_FRAME_SIZE
	.align		4
.L_2:
        /*000c*/ 	.byte	0x04, 0x11
        /*000e*/ 	.short	(.L_4 - .L_3)
	.align		4
.L_3:
        /*0010*/ 	.word	index@(_Z27convolution_1D_basic_kernelPfS_ii)
        /*0014*/ 	.word	0x00000000


	//----- nvinfo : EIATTR_MIN_STACK_SIZE
	.align		4
.L_4:
        /*0018*/ 	.byte	0x04, 0x12
        /*001a*/ 	.short	(.L_6 - .L_5)
	.align		4
.L_5:
        /*001c*/ 	.word	index@(_Z27convolution_1D_basic_kernelPfS_ii)
        /*0020*/ 	.word	0x00000000
.L_6:


//--------------------- .nv.compat                --------------------------
	.section	.nv.compat,"",@"SHT_CUDA_COMPAT_INFO"
	.align	4
        /*0000*/ 	.byte	0x02, 0x09, 0x00, 0x00, 0x02, 0x02, 0x01, 0x00, 0x02, 0x05, 0x05, 0x00, 0x03, 0x07, 0x01, 0x01
        /*0010*/ 	.byte	0x02, 0x03, 0x00, 0x00, 0x02, 0x06, 0x01, 0x00, 0x04, 0x0b, 0x08, 0x00, 0x09, 0x00, 0x00, 0x00
        /*0020*/ 	.byte	0x00, 0x00, 0x00, 0x00


//--------------------- .nv.info._Z27convolution_1D_basic_kernelPfS_ii --------------------------
	.section	.nv.info._Z27convolution_1D_basic_kernelPfS_ii,"",@"SHT_CUDA_INFO"
	.sectionflags	@""
	.align	4


	//----- nvinfo : EIATTR_CUDA_API_VERSION
	.align		4
        /*0000*/ 	.byte	0x04, 0x37
        /*0002*/ 	.short	(.L_8 - .L_7)
.L_7:
        /*0004*/ 	.word	0x00000082


	//----- nvinfo : EIATTR_KPARAM_INFO
	.align		4
.L_8:
        /*0008*/ 	.byte	0x04, 0x17
        /*000a*/ 	.short	(.L_10 - .L_9)
.L_9:
        /*000c*/ 	.word	0x00000000
        /*0010*/ 	.short	0x0003
        /*0012*/ 	.short	0x0014
        /*0014*/ 	.byte	0x00, 0xf0, 0x11, 0x00


	//----- nvinfo : EIATTR_KPARAM_INFO
	.align		4
.L_10:
        /*0018*/ 	.byte	0x04, 0x17
        /*001a*/ 	.short	(.L_12 - .L_11)
.L_11:
        /*001c*/ 	.word	0x00000000
        /*0020*/ 	.short	0x0002
        /*0022*/ 	.short	0x0010
        /*0024*/ 	.byte	0x00, 0xf0, 0x11, 0x00


	//----- nvinfo : EIATTR_KPARAM_INFO
	.align		4
.L_12:
        /*0028*/ 	.byte	0x04, 0x17
        /*002a*/ 	.short	(.L_14 - .L_13)
.L_13:
        /*002c*/ 	.word	0x00000000
        /*0030*/ 	.short	0x0001
        /*0032*/ 	.short	0x0008
        /*0034*/ 	.byte	0x00, 0xf5, 0x21, 0x00


	//----- nvinfo : EIATTR_KPARAM_INFO
	.align		4
.L_14:
        /*0038*/ 	.byte	0x04, 0x17
        /*003a*/ 	.short	(.L_16 - .L_15)
.L_15:
        /*003c*/ 	.word	0x00000000
        /*0040*/ 	.short	0x0000
        /*0042*/ 	.short	0x0000
        /*0044*/ 	.byte	0x00, 0xf5, 0x21, 0x00


	//----- nvinfo : EIATTR_SPARSE_MMA_MASK
	.align		4
.L_16:
        /*0048*/ 	.byte	0x03, 0x50
        /*004a*/ 	.short	0x0000


	//----- nvinfo : EIATTR_MAXREG_COUNT
	.align		4
        /*004c*/ 	.byte	0x03, 0x1b
        /*004e*/ 	.short	0x00ff


	//----- nvinfo : EIATTR_MERCURY_ISA_VERSION
	.align		4
        /*0050*/ 	.byte	0x03, 0x5f
        /*0052*/ 	.short	0x0101


	//----- nvinfo : EIATTR_VRC_CTA_INIT_COUNT
	.align		4
        /*0054*/ 	.byte	0x02, 0x4a
	.zero		1
	.zero		1


	//----- nvinfo : EIATTR_EXIT_INSTR_OFFSETS
	.align		4
        /*0058*/ 	.byte	0x04, 0x1c
        /*005a*/ 	.short	(.L_18 - .L_17)


	//   ....[0]....
.L_17:
        /*005c*/ 	.word	0x00000070


	//   ....[1]....
        /*0060*/ 	.word	0x00000ae0


	//----- nvinfo : EIATTR_CRS_STACK_SIZE
	.align		4
.L_18:
        /*0064*/ 	.byte	0x04, 0x1e
        /*0066*/ 	.short	(.L_20 - .L_19)
.L_19:
        /*0068*/ 	.word	0x00000000


	//----- nvinfo : EIATTR_CBANK_PARAM_SIZE
	.align		4
.L_20:
        /*006c*/ 	.byte	0x03, 0x19
        /*006e*/ 	.short	0x0018


	//----- nvinfo : EIATTR_PARAM_CBANK
	.align		4
        /*0070*/ 	.byte	0x04, 0x0a
        /*0072*/ 	.short	(.L_22 - .L_21)
	.align		4
.L_21:
        /*0074*/ 	.word	index@(.nv.constant0._Z27convolution_1D_basic_kernelPfS_ii)
        /*0078*/ 	.short	0x0380
        /*007a*/ 	.short	0x0018


	//----- nvinfo : EIATTR_SW_WAR
	.align		4
.L_22:
        /*007c*/ 	.byte	0x04, 0x36
        /*007e*/ 	.short	(.L_24 - .L_23)
.L_23:
        /*0080*/ 	.word	0x00000008
.L_24:


//--------------------- .nv.callgraph             --------------------------
	.section	.nv.callgraph,"",@"SHT_CUDA_CALLGRAPH"
	.align	4
	.sectionentsize	8
	.align		4
        /*0000*/ 	.word	0x00000000
	.align		4
        /*0004*/ 	.word	0xffffffff
	.align		4
        /*0008*/ 	.word	0x00000000
	.align		4
        /*000c*/ 	.word	0xfffffffe
	.align		4
        /*0010*/ 	.word	0x00000000
	.align		4
        /*0014*/ 	.word	0xfffffffd
	.align		4
        /*0018*/ 	.word	0x00000000
	.align		4
        /*001c*/ 	.word	0xfffffffc


//--------------------- .nv.constant3             --------------------------
	.section	.nv.constant3,"a",@progbits
	.align	4
.nv.constant3:
	.type		d_M,@object
	.size		d_M,(.L_0 - d_M)
d_M:
	.zero		28
.L_0:


//--------------------- .text._Z27convolution_1D_basic_kernelPfS_ii --------------------------
	.section	.text._Z27convolution_1D_basic_kernelPfS_ii,"ax",@progbits
	.align	128
        .global         _Z27convolution_1D_basic_kernelPfS_ii
        .type           _Z27convolution_1D_basic_kernelPfS_ii,@function
        .size           _Z27convolution_1D_basic_kernelPfS_ii,(.L_x_7 - _Z27convolution_1D_basic_kernelPfS_ii)
        .other          _Z27convolution_1D_basic_kernelPfS_ii,@"STO_CUDA_ENTRY STV_DEFAULT"
_Z27convolution_1D_basic_kernelPfS_ii:
.text._Z27convolution_1D_basic_kernelPfS_ii:
[----:B------:R-:W-:Y:S01]  /*0000*/  LDC R1, c[0x0][0x37c] ;  /* 0x0000df00ff017b82 */ /* 0x000fe20000000800 */
[----:B------:R-:W0:Y:S07]  /*0010*/  S2R R3, SR_TID.X ;  /* 0x0000000000037919 */ /* 0x000e2e0000002100 */
[----:B------:R-:W0:Y:S01]  /*0020*/  S2UR UR4, SR_CTAID.X ;  /* 0x00000000000479c3 */ /* 0x000e220000002500 */
[----:B------:R-:W1:Y:S07]  /*0030*/  LDCU UR5, c[0x0][0x394] ;  /* 0x00007280ff0577ac */ /* 0x000e6e0008000800 */
[----:B------:R-:W0:Y:S02]  /*0040*/  LDC R2, c[0x0][0x360] ;  /* 0x0000d800ff027b82 */ /* 0x000e240000000800 */
[----:B0-----:R-:W-:-:S05]  /*0050*/  IMAD R2, R2, UR4, R3 ;  /* 0x0000000402027c24 */ /* 0x001fca000f8e0203 */
[----:B-1----:R-:W-:-:S13]  /*0060*/  ISETP.GE.AND P0, PT, R2, UR5, PT ;  /* 0x0000000502007c0c */ /* 0x002fda000bf06270 */
[----:B------:R-:W-:Y:S05]  /*0070*/  @P0 EXIT ;  /* 0x000000000000094d */ /* 0x000fea0003800000 */
[----:B------:R-:W0:Y:S01]  /*0080*/  LDCU UR6, c[0x0][0x390] ;  /* 0x00007200ff0677ac */ /* 0x000e220008000800 */
[----:B------:R-:W-:Y:S01]  /*0090*/  HFMA2 R0, -RZ, RZ, 0, 0 ;  /* 0x00000000ff007431 */ /* 0x000fe200000001ff */
[----:B------:R-:W1:Y:S01]  /*00a0*/  LDCU.64 UR8, c[0x0][0x358] ;  /* 0x00006b00ff0877ac */ /* 0x000e620008000a00 */
[----:B0-----:R-:W-:-:S09]  /*00b0*/  UISETP.GE.AND UP0, UPT, UR6, 0x1, UPT ;  /* 0x000000010600788c */ /* 0x001fd2000bf06270 */
[----:B-1----:R-:W-:Y:S05]  /*00c0*/  BRA.U !UP0, `(.L_x_0) ;  /* 0x0000000908787547 */ /* 0x002fea000b800000 */
[----:B------:R-:W-:Y:S01]  /*00d0*/  UISETP.GE.U32.AND UP0, UPT, UR6, 0x8, UPT ;  /* 0x000000080600788c */ /* 0x000fe2000bf06070 */
[----:B------:R-:W-:Y:S01]  /*00e0*/  MOV R0, RZ ;  /* 0x000000ff00007202 */ /* 0x000fe20000000f00 */
[----:B------:R-:W-:Y:S01]  /*00f0*/  ULEA.HI UR4, UR6, UR6, URZ, 0x1 ;  /* 0x0000000606047291 */ /* 0x000fe2000f8f08ff */
[----:B------:R-:W-:Y:S01]  /*0100*/  IMAD.MOV.U32 R3, RZ, RZ, RZ ;  /* 0x000000ffff037224 */ /* 0x000fe200078e00ff */
[----:B------:R-:W-:Y:S02]  /*0110*/  ULOP3.LUT UR7, UR6, 0x7, URZ, 0xc0, !UPT ;  /* 0x0000000706077892 */ /* 0x000fe4000f8ec0ff */
[----:B------:R-:W-:Y:S02]  /*0120*/  USHF.R.S32.HI UR4, URZ, 0x1, UR4 ;  /* 0x00000001ff047899 */ /* 0x000fe40008011404 */
[----:B------:R-:W-:-:S04]  /*0130*/  UISETP.NE.AND UP1, UPT, UR7, URZ, UPT ;  /* 0x000000ff0700728c */ /* 0x000fc8000bf25270 */
[----:B------:R-:W-:Y:S01]  /*0140*/  IADD3 R4, PT, PT, R2, -UR4, RZ ;  /* 0x8000000402047c10 */ /* 0x000fe2000fffe0ff */
[----:B------:R-:W-:Y:S06]  /*0150*/  BRA.U !UP0, `(.L_x_1) ;  /* 0x0000000508247547 */ /* 0x000fec000b800000 */
[----:B------:R-:W-:Y:S01]  /*0160*/  ULOP3.LUT UR4, UR6, 0x7ffffff8, URZ, 0xc0, !UPT ;  /* 0x7ffffff806047892 */ /* 0x000fe2000f8ec0ff */
[----:B------:R-:W-:Y:S01]  /*0170*/  IMAD.MOV.U32 R0, RZ, RZ, RZ ;  /* 0x000000ffff007224 */ /* 0x000fe200078e00ff */
[----:B------:R-:W-:Y:S01]  /*0180*/  MOV R7, RZ ;  /* 0x000000ff00077202 */ /* 0x000fe20000000f00 */
[----:B------:R-:W0:Y:S03]  /*0190*/  LDCU UR5, c[0x0][0x394] ;  /* 0x00007280ff0577ac */ /* 0x000e260008000800 */
[----:B------:R-:W-:-:S07]  /*01a0*/  IMAD.U32 R3, RZ, RZ, UR4 ;  /* 0x00000004ff037e24 */ /* 0x000fce000f8e00ff */
.L_x_2:
[----:B------:R-:W-:-:S04]  /*01b0*/  IADD3 R25, PT, PT, R4, R7, RZ ;  /* 0x0000000704197210 */ /* 0x000fc80007ffe0ff */
[----:B0-----:R-:W-:-:S04]  /*01c0*/  ISETP.GE.AND P6, PT, R25, UR5, PT ;  /* 0x0000000519007c0c */ /* 0x001fc8000bfc6270 */
[----:B------:R-:W-:-:S13]  /*01d0*/  ISETP.LT.OR P6, PT, R25, RZ, P6 ;  /* 0x000000ff1900720c */ /* 0x000fda00037c1670 */
[----:B------:R-:W0:Y:S02]  /*01e0*/  @!P6 LDC.64 R8, c[0x0][0x380] ;  /* 0x0000e000ff08eb82 */ /* 0x000e240000000a00 */
[----:B0-----:R-:W-:-:S05]  /*01f0*/  @!P6 IMAD.WIDE.U32 R8, R25, 0x4, R8 ;  /* 0x000000041908e825 */ /* 0x001fca00078e0008 */
[----:B------:R0:W2:Y:S01]  /*0200*/  @!P6 LDG.E R11, desc[UR8][R8.64] ;  /* 0x00000008080be981 */ /* 0x0000a2000c1e1900 */
[----:B------:R-:W-:Y:S01]  /*0210*/  VIADD R15, R25, 0x1 ;  /* 0x00000001190f7836 */ /* 0x000fe20000000000 */
[----:B------:R-:W-:Y:S01]  /*0220*/  SHF.L.U32 R5, R7, 0x2, RZ ;  /* 0x0000000207057819 */ /* 0x000fe200000006ff */
[C---:B------:R-:W-:Y:S01]  /*0230*/  VIADD R29, R25.reuse, 0x2 ;  /* 0x00000002191d7836 */ /* 0x040fe20000000000 */
[C---:B------:R-:W-:Y:S01]  /*0240*/  IADD3 R27, PT, PT, R25.reuse, 0x3, RZ ;  /* 0x00000003191b7810 */ /* 0x040fe20007ffe0ff */
[----:B------:R-:W-:Y:S01]  /*0250*/  VIADD R6, R25, 0x4 ;  /* 0x0000000419067836 */ /* 0x000fe20000000000 */
[----:B------:R-:W-:Y:S01]  /*0260*/  ISETP.GE.AND P0, PT, R15, UR5, PT ;  /* 0x000000050f007c0c */ /* 0x000fe2000bf06270 */
[----:B------:R-:W2:Y:S01]  /*0270*/  @!P6 LDC R10, c[0x3][R5] ;  /* 0x00c00000050aeb82 */ /* 0x000ea20000000800 */
[----:B------:R-:W-:Y:S02]  /*0280*/  ISETP.GE.AND P1, PT, R29, UR5, PT ;  /* 0x000000051d007c0c */ /* 0x000fe4000bf26270 */
[----:B------:R-:W-:Y:S01]  /*0290*/  ISETP.LT.OR P0, PT, R15, RZ, P0 ;  /* 0x000000ff0f00720c */ /* 0x000fe20000701670 */
[----:B0-----:R-:W-:Y:S01]  /*02a0*/  VIADD R9, R25, 0x6 ;  /* 0x0000000619097836 */ /* 0x001fe20000000000 */
[----:B------:R-:W-:-:S02]  /*02b0*/  ISETP.GE.AND P2, PT, R27, UR5, PT ;  /* 0x000000051b007c0c */ /* 0x000fc4000bf46270 */
[----:B------:R-:W-:Y:S02]  /*02c0*/  ISETP.LT.OR P1, PT, R29, RZ, P1 ;  /* 0x000000ff1d00720c */ /* 0x000fe40000f21670 */
[----:B------:R-:W-:Y:S02]  /*02d0*/  IADD3 R8, PT, PT, R25, 0x5, RZ ;  /* 0x0000000519087810 */ /* 0x000fe40007ffe0ff */
[----:B------:R-:W-:Y:S02]  /*02e0*/  ISETP.GE.AND P3, PT, R6, UR5, PT ;  /* 0x0000000506007c0c */ /* 0x000fe4000bf66270 */
[----:B------:R-:W-:Y:S02]  /*02f0*/  ISETP.LT.OR P2, PT, R27, RZ, P2 ;  /* 0x000000ff1b00720c */ /* 0x000fe40001741670 */
[----:B------:R-:W-:Y:S01]  /*0300*/  ISETP.GE.AND P5, PT, R8, UR5, PT ;  /* 0x0000000508007c0c */ /* 0x000fe2000bfa6270 */
[----:B------:R-:W0:Y:S01]  /*0310*/  @!P0 LDC.64 R22, c[0x0][0x380] ;  /* 0x0000e000ff168b82 */ /* 0x000e220000000a00 */
[----:B------:R-:W-:-:S02]  /*0320*/  ISETP.LT.OR P3, PT, R6, RZ, P3 ;  /* 0x000000ff0600720c */ /* 0x000fc40001f61670 */
[----:B------:R-:W-:Y:S02]  /*0330*/  IADD3 R25, PT, PT, R25, 0x7, RZ ;  /* 0x0000000719197810 */ /* 0x000fe40007ffe0ff */
[C---:B------:R-:W-:Y:S02]  /*0340*/  ISETP.GE.AND P4, PT, R9.reuse, UR5, PT ;  /* 0x0000000509007c0c */ /* 0x040fe4000bf86270 */
[----:B------:R-:W-:Y:S01]  /*0350*/  ISETP.LT.OR P5, PT, R8, RZ, P5 ;  /* 0x000000ff0800720c */ /* 0x000fe20002fa1670 */
[----:B------:R-:W1:Y:S01]  /*0360*/  @!P1 LDC.64 R20, c[0x0][0x380] ;  /* 0x0000e000ff149b82 */ /* 0x000e620000000a00 */
[----:B------:R-:W-:-:S07]  /*0370*/  ISETP.LT.OR P4, PT, R9, RZ, P4 ;  /* 0x000000ff0900720c */ /* 0x000fce0002781670 */
[----:B------:R-:W3:Y:S08]  /*0380*/  @!P2 LDC.64 R18, c[0x0][0x380] ;  /* 0x0000e000ff12ab82 */ /* 0x000ef00000000a00 */
[----:B------:R-:W4:Y:S01]  /*0390*/  @!P5 LDC.64 R12, c[0x0][0x380] ;  /* 0x0000e000ff0cdb82 */ /* 0x000f220000000a00 */
[----:B0-----:R-:W-:-:S06]  /*03a0*/  @!P0 IMAD.WIDE.U32 R22, R15, 0x4, R22 ;  /* 0x000000040f168825 */ /* 0x001fcc00078e0016 */
[----:B------:R-:W5:Y:S01]  /*03b0*/  @!P0 LDG.E R23, desc[UR8][R22.64] ;  /* 0x0000000816178981 */ /* 0x000f62000c1e1900 */
[----:B------:R-:W0:Y:S01]  /*03c0*/  @!P4 LDC.64 R16, c[0x0][0x380] ;  /* 0x0000e000ff10cb82 */ /* 0x000e220000000a00 */
[----:B-1----:R-:W-:-:S06]  /*03d0*/  @!P1 IMAD.WIDE.U32 R20, R29, 0x4, R20 ;  /* 0x000000041d149825 */ /* 0x002fcc00078e0014 */
[----:B------:R-:W5:Y:S01]  /*03e0*/  @!P1 LDG.E R21, desc[UR8][R20.64] ;  /* 0x0000000814159981 */ /* 0x000f62000c1e1900 */
[----:B---3--:R-:W-:-:S06]  /*03f0*/  @!P2 IMAD.WIDE.U32 R18, R27, 0x4, R18 ;  /* 0x000000041b12a825 */ /* 0x008fcc00078e0012 */
[----:B------:R1:W3:Y:S01]  /*0400*/  @!P2 LDG.E R19, desc[UR8][R18.64] ;  /* 0x000000081213a981 */ /* 0x0002e2000c1e1900 */
[----:B----4-:R-:W-:-:S06]  /*0410*/  @!P5 IMAD.WIDE.U32 R12, R8, 0x4, R12 ;  /* 0x00000004080cd825 */ /* 0x010fcc00078e000c */
[----:B------:R-:W4:Y:S01]  /*0420*/  @!P5 LDG.E R13, desc[UR8][R12.64] ;  /* 0x000000080c0dd981 */ /* 0x000f22000c1e1900 */
[----:B0-----:R-:W-:-:S06]  /*0430*/  @!P4 IMAD.WIDE.U32 R16, R9, 0x4, R16 ;  /* 0x000000040910c825 */ /* 0x001fcc00078e0010 */
[----:B------:R-:W4:Y:S01]  /*0440*/  @!P4 LDG.E R17, desc[UR8][R16.64] ;  /* 0x000000081011c981 */ /* 0x000f22000c1e1900 */
[----:B--2---:R-:W-:Y:S01]  /*0450*/  @!P6 FFMA R0, R11, R10, R0 ;  /* 0x0000000a0b00e223 */ /* 0x004fe20000000000 */
[C---:B------:R-:W-:Y:S01]  /*0460*/  ISETP.GE.AND P6, PT, R25.reuse, UR5, PT ;  /* 0x0000000519007c0c */ /* 0x040fe2000bfc6270 */
[----:B------:R-:W0:Y:S03]  /*0470*/  @!P3 LDC.64 R10, c[0x0][0x380] ;  /* 0x0000e000ff0abb82 */ /* 0x000e260000000a00 */
[----:B------:R-:W-:-:S13]  /*0480*/  ISETP.LT.OR P6, PT, R25, RZ, P6 ;  /* 0x000000ff1900720c */ /* 0x000fda00037c1670 */
[----:B------:R-:W2:Y:S01]  /*0490*/  @!P6 LDC.64 R14, c[0x0][0x380] ;  /* 0x0000e000ff0eeb82 */ /* 0x000ea20000000a00 */
[----:B0-----:R-:W-:-:S06]  /*04a0*/  @!P3 IMAD.WIDE.U32 R10, R6, 0x4, R10 ;  /* 0x00000004060ab825 */ /* 0x001fcc00078e000a */
[----:B------:R0:W4:Y:S01]  /*04b0*/  @!P3 LDG.E R11, desc[UR8][R10.64] ;  /* 0x000000080a0bb981 */ /* 0x000122000c1e1900 */
[----:B--2---:R-:W-:-:S06]  /*04c0*/  @!P6 IMAD.WIDE.U32 R14, R25, 0x4, R14 ;  /* 0x00000004190ee825 */ /* 0x004fcc00078e000e */
[----:B------:R-:W2:Y:S01]  /*04d0*/  @!P6 LDG.E R15, desc[UR8][R14.64] ;  /* 0x000000080e0fe981 */ /* 0x000ea2000c1e1900 */
[----:B------:R-:W5:Y:S08]  /*04e0*/  @!P0 LDC R6, c[0x3][R5+0x4] ;  /* 0x00c0010005068b82 */ /* 0x000f700000000800 */
[----:B------:R-:W3:Y:S08]  /*04f0*/  @!P1 LDC R8, c[0x3][R5+0x8] ;  /* 0x00c0020005089b82 */ /* 0x000ef00000000800 */
[----:B------:R-:W3:Y:S08]  /*0500*/  @!P2 LDC R9, c[0x3][R5+0xc] ;  /* 0x00c003000509ab82 */ /* 0x000ef00000000800 */
[----:B-1----:R-:W4:Y:S01]  /*0510*/  @!P3 LDC R18, c[0x3][R5+0x10] ;  /* 0x00c004000512bb82 */ /* 0x002f220000000800 */
[----:B-----5:R-:W-:-:S07]  /*0520*/  @!P0 FFMA R0, R23, R6, R0 ;  /* 0x0000000617008223 */ /* 0x020fce0000000000 */
[----:B------:R-:W1:Y:S08]  /*0530*/  @!P5 LDC R20, c[0x3][R5+0x14] ;  /* 0x00c005000514db82 */ /* 0x000e700000000800 */
[----:B0-----:R-:W0:Y:S01]  /*0540*/  @!P4 LDC R10, c[0x3][R5+0x18] ;  /* 0x00c00600050acb82 */ /* 0x001e220000000800 */
[----:B---3--:R-:W-:Y:S01]  /*0550*/  @!P1 FFMA R0, R21, R8, R0 ;  /* 0x0000000815009223 */ /* 0x008fe20000000000 */
[----:B------:R-:W-:-:S06]  /*0560*/  VIADD R7, R7, 0x8 ;  /* 0x0000000807077836 */ /* 0x000fcc0000000000 */
[----:B------:R-:W2:Y:S01]  /*0570*/  @!P6 LDC R6, c[0x3][R5+0x1c] ;  /* 0x00c007000506eb82 */ /* 0x000ea20000000800 */
[----:B------:R-:W-:Y:S01]  /*0580*/  @!P2 FFMA R0, R19, R9, R0 ;  /* 0x000000091300a223 */ /* 0x000fe20000000000 */
[----:B------:R-:W-:-:S03]  /*0590*/  ISETP.NE.AND P0, PT, R7, R3, PT ;  /* 0x000000030700720c */ /* 0x000fc60003f05270 */
[----:B----4-:R-:W-:-:S04]  /*05a0*/  @!P3 FFMA R0, R11, R18, R0 ;  /* 0x000000120b00b223 */ /* 0x010fc80000000000 */
[----:B-1----:R-:W-:-:S04]  /*05b0*/  @!P5 FFMA R0, R13, R20, R0 ;  /* 0x000000140d00d223 */ /* 0x002fc80000000000 */
[----:B0-----:R-:W-:-:S04]  /*05c0*/  @!P4 FFMA R0, R17, R10, R0 ;  /* 0x0000000a1100c223 */ /* 0x001fc80000000000 */
[----:B--2---:R-:W-:Y:S01]  /*05d0*/  @!P6 FFMA R0, R15, R6, R0 ;  /* 0x000000060f00e223 */ /* 0x004fe20000000000 */
[----:B------:R-:W-:Y:S06]  /*05e0*/  @P0 BRA `(.L_x_2) ;  /* 0xfffffff800f00947 */ /* 0x000fec000383ffff */
.L_x_1:
[----:B------:R-:W-:Y:S05]  /*05f0*/  BRA.U !UP1, `(.L_x_0) ;  /* 0x00000005092c7547 */ /* 0x000fea000b800000 */
[----:B------:R-:W0:Y:S01]  /*0600*/  LDCU UR4, c[0x0][0x390] ;  /* 0x00007200ff0477ac */ /* 0x000e220008000800 */
[----:B------:R-:W-:Y:S02]  /*0610*/  UISETP.GE.U32.AND UP0, UPT, UR7, 0x4, UPT ;  /* 0x000000040700788c */ /* 0x000fe4000bf06070 */
[----:B0-----:R-:W-:-:S04]  /*0620*/  ULOP3.LUT UR6, UR4, 0x3, URZ, 0xc0, !UPT ;  /* 0x0000000304067892 */ /* 0x001fc8000f8ec0ff */
[----:B------:R-:W-:-:S03]  /*0630*/  UISETP.NE.AND UP1, UPT, UR6, URZ, UPT ;  /* 0x000000ff0600728c */ /* 0x000fc6000bf25270 */
[----:B------:R-:W-:Y:S08]  /*0640*/  BRA.U !UP0, `(.L_x_3) ;  /* 0x0000000108887547 */ /* 0x000ff0000b800000 */
[----:B------:R-:W-:-:S04]  /*0650*/  IADD3 R5, PT, PT, R4, R3, RZ ;  /* 0x0000000304057210 */ /* 0x000fc80007ffe0ff */
[C---:B------:R-:W-:Y:S01]  /*0660*/  ISETP.GE.AND P0, PT, R5.reuse, UR5, PT ;  /* 0x0000000505007c0c */ /* 0x040fe2000bf06270 */
[C---:B------:R-:W-:Y:S01]  /*0670*/  VIADD R15, R5.reuse, 0x1 ;  /* 0x00000001050f7836 */ /* 0x040fe20000000000 */
[C---:B------:R-:W-:Y:S01]  /*0680*/  IADD3 R17, PT, PT, R5.reuse, 0x2, RZ ;  /* 0x0000000205117810 */ /* 0x040fe20007ffe0ff */
[C---:B------:R-:W-:Y:S01]  /*0690*/  VIADD R19, R5.reuse, 0x3 ;  /* 0x0000000305137836 */ /* 0x040fe20000000000 */
[----:B------:R-:W-:Y:S02]  /*06a0*/  ISETP.LT.OR P0, PT, R5, RZ, P0 ;  /* 0x000000ff0500720c */ /* 0x000fe40000701670 */
[----:B------:R-:W-:Y:S02]  /*06b0*/  ISETP.GE.AND P1, PT, R15, UR5, PT ;  /* 0x000000050f007c0c */ /* 0x000fe4000bf26270 */
[----:B------:R-:W-:Y:S02]  /*06c0*/  ISETP.GE.AND P2, PT, R17, UR5, PT ;  /* 0x0000000511007c0c */ /* 0x000fe4000bf46270 */
[----:B------:R-:W-:-:S02]  /*06d0*/  ISETP.LT.OR P1, PT, R15, RZ, P1 ;  /* 0x000000ff0f00720c */ /* 0x000fc40000f21670 */
[----:B------:R-:W-:Y:S02]  /*06e0*/  ISETP.GE.AND P3, PT, R19, UR5, PT ;  /* 0x0000000513007c0c */ /* 0x000fe4000bf66270 */
[----:B------:R-:W-:Y:S02]  /*06f0*/  ISETP.LT.OR P2, PT, R17, RZ, P2 ;  /* 0x000000ff1100720c */ /* 0x000fe40001741670 */
[----:B------:R-:W-:Y:S01]  /*0700*/  ISETP.LT.OR P3, PT, R19, RZ, P3 ;  /* 0x000000ff1300720c */ /* 0x000fe20001f61670 */
[----:B------:R-:W0:Y:S08]  /*0710*/  @!P0 LDC.64 R10, c[0x0][0x380] ;  /* 0x0000e000ff0a8b82 */ /* 0x000e300000000a00 */
[----:B------:R-:W1:Y:S08]  /*0720*/  @!P1 LDC.64 R12, c[0x0][0x380] ;  /* 0x0000e000ff0c9b82 */ /* 0x000e700000000a00 */
[----:B------:R-:W2:Y:S08]  /*0730*/  @!P2 LDC.64 R8, c[0x0][0x380] ;  /* 0x0000e000ff08ab82 */ /* 0x000eb00000000a00 */
[----:B------:R-:W3:Y:S01]  /*0740*/  @!P3 LDC.64 R6, c[0x0][0x380] ;  /* 0x0000e000ff06bb82 */ /* 0x000ee20000000a00 */
[----:B0-----:R-:W-:-:S06]  /*0750*/  @!P0 IMAD.WIDE.U32 R10, R5, 0x4, R10 ;  /* 0x00000004050a8825 */ /* 0x001fcc00078e000a */
[----:B------:R-:W4:Y:S01]  /*0760*/  @!P0 LDG.E R11, desc[UR8][R10.64] ;  /* 0x000000080a0b8981 */ /* 0x000f22000c1e1900 */
[----:B-1----:R-:W-:-:S06]  /*0770*/  @!P1 IMAD.WIDE.U32 R12, R15, 0x4, R12 ;  /* 0x000000040f0c9825 */ /* 0x002fcc00078e000c */
[----:B------:R-:W5:Y:S01]  /*0780*/  @!P1 LDG.E R13, desc[UR8][R12.64] ;  /* 0x000000080c0d9981 */ /* 0x000f62000c1e1900 */
[----:B--2---:R-:W-:-:S06]  /*0790*/  @!P2 IMAD.WIDE.U32 R8, R17, 0x4, R8 ;  /* 0x000000041108a825 */ /* 0x004fcc00078e0008 */
[----:B------:R-:W2:Y:S01]  /*07a0*/  @!P2 LDG.E R9, desc[UR8][R8.64] ;  /* 0x000000080809a981 */ /* 0x000ea2000c1e1900 */
[----:B---3--:R-:W-:-:S06]  /*07b0*/  @!P3 IMAD.WIDE.U32 R6, R19, 0x4, R6 ;  /* 0x000000041306b825 */ /* 0x008fcc00078e0006 */
[----:B------:R-:W3:Y:S01]  /*07c0*/  @!P3 LDG.E R7, desc[UR8][R6.64] ;  /* 0x000000080607b981 */ /* 0x000ee2000c1e1900 */
[----:B------:R-:W-:-:S04]  /*07d0*/  SHF.L.U32 R5, R3, 0x2, RZ ;  /* 0x0000000203057819 */ /* 0x000fc800000006ff */
[----:B------:R-:W4:Y:S08]  /*07e0*/  @!P0 LDC R14, c[0x3][R5] ;  /* 0x00c00000050e8b82 */ /* 0x000f300000000800 */
[----:B------:R-:W5:Y:S08]  /*07f0*/  @!P1 LDC R15, c[0x3][R5+0x4] ;  /* 0x00c00100050f9b82 */ /* 0x000f700000000800 */
[----:B------:R-:W2:Y:S08]  /*0800*/  @!P2 LDC R16, c[0x3][R5+0x8] ;  /* 0x00c002000510ab82 */ /* 0x000eb00000000800 */
[----:B------:R-:W3:Y:S01]  /*0810*/  @!P3 LDC R17, c[0x3][R5+0xc] ;  /* 0x00c003000511bb82 */ /* 0x000ee20000000800 */
[----:B------:R-:W-:-:S02]  /*0820*/  VIADD R3, R3, 0x4 ;  /* 0x0000000403037836 */ /* 0x000fc40000000000 */
[----:B----4-:R-:W-:-:S04]  /*0830*/  @!P0 FFMA R0, R11, R14, R0 ;  /* 0x0000000e0b008223 */ /* 0x010fc80000000000 */
[----:B-----5:R-:W-:-:S04]  /*0840*/  @!P1 FFMA R0, R13, R15, R0 ;  /* 0x0000000f0d009223 */ /* 0x020fc80000000000 */
[----:B--2---:R-:W-:-:S04]  /*0850*/  @!P2 FFMA R0, R9, R16, R0 ;  /* 0x000000100900a223 */ /* 0x004fc80000000000 */
[----:B---3--:R-:W-:-:S07]  /*0860*/  @!P3 FFMA R0, R7, R17, R0 ;  /* 0x000000110700b223 */ /* 0x008fce0000000000 */
.L_x_3:
[----:B------:R-:W-:Y:S05]  /*0870*/  BRA.U !UP1, `(.L_x_0) ;  /* 0x00000001098c7547 */ /* 0x000fea000b800000 */
[----:B------:R-:W-:Y:S02]  /*0880*/  UISETP.NE.AND UP0, UPT, UR6, 0x1, UPT ;  /* 0x000000010600788c */ /* 0x000fe4000bf05270 */
[----:B------:R-:W-:-:S04]  /*0890*/  ULOP3.LUT UR4, UR4, 0x1, URZ, 0xc0, !UPT ;  /* 0x0000000104047892 */ /* 0x000fc8000f8ec0ff */
[----:B------:R-:W-:-:S03]  /*08a0*/  UISETP.NE.U32.AND UP1, UPT, UR4, 0x1, UPT ;  /* 0x000000010400788c */ /* 0x000fc6000bf25070 */
[----:B------:R-:W-:Y:S08]  /*08b0*/  BRA.U !UP0, `(.L_x_4) ;  /* 0x0000000108487547 */ /* 0x000ff0000b800000 */
[----:B------:R-:W-:-:S04]  /*08c0*/  IADD3 R11, PT, PT, R4, R3, RZ ;  /* 0x00000003040b7210 */ /* 0x000fc80007ffe0ff */
[C---:B------:R-:W-:Y:S01]  /*08d0*/  ISETP.GE.AND P0, PT, R11.reuse, UR5, PT ;  /* 0x000000050b007c0c */ /* 0x040fe2000bf06270 */
[----:B------:R-:W-:-:S03]  /*08e0*/  VIADD R5, R11, 0x1 ;  /* 0x000000010b057836 */ /* 0x000fc60000000000 */
[----:B------:R-:W-:Y:S02]  /*08f0*/  ISETP.LT.OR P0, PT, R11, RZ, P0 ;  /* 0x000000ff0b00720c */ /* 0x000fe40000701670 */
[----:B------:R-:W-:-:S04]  /*0900*/  ISETP.GE.AND P1, PT, R5, UR5, PT ;  /* 0x0000000505007c0c */ /* 0x000fc8000bf26270 */
[----:B------:R-:W-:-:S07]  /*0910*/  ISETP.LT.OR P1, PT, R5, RZ, P1 ;  /* 0x000000ff0500720c */ /* 0x000fce0000f21670 */
[----:B------:R-:W0:Y:S08]  /*0920*/  @!P0 LDC.64 R6, c[0x0][0x380] ;  /* 0x0000e000ff068b82 */ /* 0x000e300000000a00 */
[----:B------:R-:W1:Y:S01]  /*0930*/  @!P1 LDC.64 R8, c[0x0][0x380] ;  /* 0x0000e000ff089b82 */ /* 0x000e620000000a00 */
[----:B0-----:R-:W-:-:S06]  /*0940*/  @!P0 IMAD.WIDE.U32 R6, R11, 0x4, R6 ;  /* 0x000000040b068825 */ /* 0x001fcc00078e0006 */
[----:B------:R-:W2:Y:S01]  /*0950*/  @!P0 LDG.E R7, desc[UR8][R6.64] ;  /* 0x0000000806078981 */ /* 0x000ea2000c1e1900 */
[----:B-1----:R-:W-:-:S06]  /*0960*/  @!P1 IMAD.WIDE.U32 R8, R5, 0x4, R8 ;  /* 0x0000000405089825 */ /* 0x002fcc00078e0008 */
[----:B------:R-:W3:Y:S01]  /*0970*/  @!P1 LDG.E R9, desc[UR8][R8.64] ;  /* 0x0000000808099981 */ /* 0x000ee2000c1e1900 */
[----:B------:R-:W-:-:S04]  /*0980*/  SHF.L.U32 R11, R3, 0x2, RZ ;  /* 0x00000002030b7819 */ /* 0x000fc800000006ff */
[----:B------:R-:W2:Y:S08]  /*0990*/  @!P0 LDC R5, c[0x3][R11] ;  /* 0x00c000000b058b82 */ /* 0x000eb00000000800 */
[----:B------:R-:W3:Y:S01]  /*09a0*/  @!P1 LDC R10, c[0x3][R11+0x4] ;  /* 0x00c001000b0a9b82 */ /* 0x000ee20000000800 */
[----:B------:R-:W-:Y:S02]  /*09b0*/  VIADD R3, R3, 0x2 ;  /* 0x0000000203037836 */ /* 0x000fe40000000000 */
[----:B--2---:R-:W-:-:S04]  /*09c0*/  @!P0 FFMA R0, R7, R5, R0 ;  /* 0x0000000507008223 */ /* 0x004fc80000000000 */
[----:B---3--:R-:W-:-:S07]  /*09d0*/  @!P1 FFMA R0, R9, R10, R0 ;  /* 0x0000000a09009223 */ /* 0x008fce0000000000 */
.L_x_4:
[----:B------:R-:W-:Y:S05]  /*09e0*/  BRA.U UP1, `(.L_x_0) ;  /* 0x0000000101307547 */ /* 0x000fea000b800000 */
[----:B------:R-:W-:Y:S01]  /*09f0*/  IADD3 R7, PT, PT, R4, R3, RZ ;  /* 0x0000000304077210 */ /* 0x000fe20007ffe0ff */
[----:B------:R-:W-:Y:S03]  /*0a00*/  BSSY.RECONVERGENT B0, `(.L_x_0) ;  /* 0x000000a000007945 */ /* 0x000fe60003800200 */
[----:B------:R-:W-:-:S04]  /*0a10*/  ISETP.GE.AND P0, PT, R7, UR5, PT ;  /* 0x0000000507007c0c */ /* 0x000fc8000bf06270 */
[----:B------:R-:W-:-:S13]  /*0a20*/  ISETP.LT.OR P0, PT, R7, RZ, P0 ;  /* 0x000000ff0700720c */ /* 0x000fda0000701670 */
[----:B------:R-:W-:Y:S05]  /*0a30*/  @P0 BRA `(.L_x_5) ;  /* 0x0000000000180947 */ /* 0x000fea0003800000 */
[----:B------:R-:W0:Y:S02]  /*0a40*/  LDC.64 R4, c[0x0][0x380] ;  /* 0x0000e000ff047b82 */ /* 0x000e240000000a00 */
[----:B0-----:R-:W-:-:S06]  /*0a50*/  IMAD.WIDE.U32 R4, R7, 0x4, R4 ;  /* 0x0000000407047825 */ /* 0x001fcc00078e0004 */
[----:B------:R-:W2:Y:S01]  /*0a60*/  LDG.E R5, desc[UR8][R4.64] ;  /* 0x0000000804057981 */ /* 0x000ea2000c1e1900 */
[----:B------:R-:W-:-:S06]  /*0a70*/  IMAD.SHL.U32 R3, R3, 0x4, RZ ;  /* 0x0000000403037824 */ /* 0x000fcc00078e00ff */
[----:B------:R-:W2:Y:S02]  /*0a80*/  LDC R3, c[0x3][R3] ;  /* 0x00c0000003037b82 */ /* 0x000ea40000000800 */
[----:B--2---:R-:W-:-:S07]  /*0a90*/  FFMA R0, R5, R3, R0 ;  /* 0x0000000305007223 */ /* 0x004fce0000000000 */
.L_x_5:
[----:B------:R-:W-:Y:S05]  /*0aa0*/  BSYNC.RECONVERGENT B0 ;  /* 0x0000000000007941 */ /* 0x000fea0003800200 */
.L_x_0:
[----:B------:R-:W0:Y:S02]  /*0ab0*/  LDC.64 R4, c[0x0][0x388] ;  /* 0x0000e200ff047b82 */ /* 0x000e240000000a00 */
[----:B0-----:R-:W-:-:S05]  /*0ac0*/  IMAD.WIDE R2, R2, 0x4, R4 ;  /* 0x0000000402027825 */ /* 0x001fca00078e0204 */
[----:B------:R-:W-:Y:S01]  /*0ad0*/  STG.E desc[UR8][R2.64], R0 ;  /* 0x0000000002007986 */ /* 0x000fe2000c101908 */
[----:B------:R-:W-:Y:S05]  /*0ae0*/  EXIT ;  /* 0x000000000000794d */ /* 0x000fea0003800000 */
.L_x_6:
[----:B------:R-:W-:-:S00]  /*0af0*/  BRA `(.L_x_6) ;  /* 0xfffffffc00fc7947 */ /* 0x000fc0000383ffff */
[----:B------:R-:W-:-:S00]  /*0b00*/  NOP ;  /* 0x0000000000007918 */ /* 0x000fc00000000000 */
[----:B------:R-:W-:-:S00]  /*0b10*/  NOP ;  /* 0x0000000000007918 */ /* 0x000fc00000000000 */
[----:B------:R-:W-:-:S00]  /*0b20*/  NOP ;  /* 0x0000000000007918 */ /* 0x000fc00000000000 */
[----:B------:R-:W-:-:S00]  /*0b30*/  NOP ;  /* 0x0000000000007918 */ /* 0x000fc00000000000 */
[----:B------:R-:W-:-:S00]  /*0b40*/  NOP ;  /* 0x0000000000007918 */ /* 0x000fc00000000000 */
[----:B------:R-:W-:-:S00]  /*0b50*/  NOP ;  /* 0x0000000000007918 */ /* 0x000fc00000000000 */
[----:B------:R-:W-:-:S00]  /*0b60*/  NOP ;  /* 0x0000000000007918 */ /* 0x000fc00000000000 */
[----:B------:R-:W-:-:S00]  /*0b70*/  NOP ;  /* 0x0000000000007918 */ /* 0x000fc00000000000 */
.L_x_7:


//--------------------- .nv.shared.reserved.0     --------------------------
	.section	.nv.shared.reserved.0,"aw",@nobits
	.weak		__nv_reservedSMEM_offset_0_alias
	.size		__nv_reservedSMEM_offset_0_alias, 0, 64
	.other		__nv_reservedSMEM_offset_0_alias,@"STO_CUDA_RESERVED_SHARED STV_DEFAULT"
__nv_reservedSMEM_offset_0_alias:
	.zero		0
	.zero		64


//--------------------- .nv.constant0._Z27convolution_1D_basic_kernelPfS_ii --------------------------
	.section	.nv.constant0._Z27convolution_1D_basic_kernelPfS_ii,"a",@progbits
	.sectionflags	@""
	.align	4
.nv.constant0._Z27convolution_1D_basic_kernelPfS_ii:
	.zero		920


//--------------------- SYMBOLS --------------------------

	.type		.nv.reservedSmem.offset0,@object
	.size		.nv.reservedSmem.offset0,0x4
